//
// Generated by NVIDIA NVVM Compiler
//
// Compiler Build ID: CL-36424714
// Cuda compilation tools, release 13.0, V13.0.88
// Based on NVVM 20.0.0
//

.version 9.0
.target sm_100
.address_size 64

	// .globl	_Z29tensor_product_forward_kernelPfS_S_PjS_Pmmmmmm

.visible .entry _Z29tensor_product_forward_kernelPfS_S_PjS_Pmmmmmm(
	.param .u64 .ptr .align 1 _Z29tensor_product_forward_kernelPfS_S_PjS_Pmmmmmm_param_0,
	.param .u64 .ptr .align 1 _Z29tensor_product_forward_kernelPfS_S_PjS_Pmmmmmm_param_1,
	.param .u64 .ptr .align 1 _Z29tensor_product_forward_kernelPfS_S_PjS_Pmmmmmm_param_2,
	.param .u64 .ptr .align 1 _Z29tensor_product_forward_kernelPfS_S_PjS_Pmmmmmm_param_3,
	.param .u64 .ptr .align 1 _Z29tensor_product_forward_kernelPfS_S_PjS_Pmmmmmm_param_4,
	.param .u64 .ptr .align 1 _Z29tensor_product_forward_kernelPfS_S_PjS_Pmmmmmm_param_5,
	.param .u64 _Z29tensor_product_forward_kernelPfS_S_PjS_Pmmmmmm_param_6,
	.param .u64 _Z29tensor_product_forward_kernelPfS_S_PjS_Pmmmmmm_param_7,
	.param .u64 _Z29tensor_product_forward_kernelPfS_S_PjS_Pmmmmmm_param_8,
	.param .u64 _Z29tensor_product_forward_kernelPfS_S_PjS_Pmmmmmm_param_9,
	.param .u64 _Z29tensor_product_forward_kernelPfS_S_PjS_Pmmmmmm_param_10
)
{
	.reg .pred 	%p<10>;
	.reg .b32 	%r<45>;
	.reg .b32 	%f<70>;
	.reg .b64 	%rd<164>;

	ld.param.u64 	%rd12, [_Z29tensor_product_forward_kernelPfS_S_PjS_Pmmmmmm_param_6];
	ld.param.u64 	%rd16, [_Z29tensor_product_forward_kernelPfS_S_PjS_Pmmmmmm_param_10];
	add.s64 	%rd17, %rd12, 255;
	shr.u64 	%rd18, %rd17, 8;
	cvt.u32.u64 	%r1, %rd18;
	mov.u32 	%r22, %ctaid.x;
	mul.lo.s32 	%r2, %r22, %r1;
	mov.u32 	%r23, %tid.x;
	cvt.u64.u32 	%rd1, %r23;
	setp.le.u64 	%p1, %rd16, %rd1;
	@%p1 bra 	$L__BB0_14;
	ld.param.u64 	%rd163, [_Z29tensor_product_forward_kernelPfS_S_PjS_Pmmmmmm_param_9];
	ld.param.u64 	%rd162, [_Z29tensor_product_forward_kernelPfS_S_PjS_Pmmmmmm_param_8];
	ld.param.u64 	%rd161, [_Z29tensor_product_forward_kernelPfS_S_PjS_Pmmmmmm_param_7];
	ld.param.u64 	%rd155, [_Z29tensor_product_forward_kernelPfS_S_PjS_Pmmmmmm_param_3];
	ld.param.u64 	%rd154, [_Z29tensor_product_forward_kernelPfS_S_PjS_Pmmmmmm_param_2];
	ld.param.u64 	%rd153, [_Z29tensor_product_forward_kernelPfS_S_PjS_Pmmmmmm_param_1];
	ld.param.u64 	%rd152, [_Z29tensor_product_forward_kernelPfS_S_PjS_Pmmmmmm_param_0];
	cvta.to.global.u64 	%rd19, %rd155;
	cvta.to.global.u64 	%rd20, %rd154;
	cvta.to.global.u64 	%rd21, %rd152;
	cvta.to.global.u64 	%rd22, %rd153;
	add.s32 	%r24, %r2, %r1;
	cvt.s64.s32 	%rd23, %r24;
	min.u64 	%rd24, %rd12, %rd23;
	cvt.u32.u64 	%r3, %rd24;
	mul.lo.s64 	%rd25, %rd161, %rd1;
	shl.b64 	%rd26, %rd25, 2;
	add.s64 	%rd2, %rd21, %rd26;
	mul.lo.s64 	%rd27, %rd162, %rd1;
	shl.b64 	%rd28, %rd27, 2;
	add.s64 	%rd3, %rd22, %rd28;
	mul.lo.s64 	%rd29, %rd163, %rd1;
	shl.b64 	%rd30, %rd29, 2;
	add.s64 	%rd4, %rd20, %rd30;
	mul.wide.s32 	%rd31, %r2, 4;
	add.s64 	%rd32, %rd19, %rd31;
	ld.global.nc.u32 	%r42, [%rd32];
	setp.le.s32 	%p2, %r3, %r2;
	mov.f32 	%f66, 0f00000000;
	@%p2 bra 	$L__BB0_13;
	sub.s32 	%r26, %r3, %r2;
	and.b32  	%r27, %r26, 1;
	setp.eq.b32 	%p3, %r27, 1;
	not.pred 	%p4, %p3;
	mov.f32 	%f66, 0f00000000;
	mov.u32 	%r41, %r2;
	@%p4 bra 	$L__BB0_6;
	ld.param.u64 	%rd159, [_Z29tensor_product_forward_kernelPfS_S_PjS_Pmmmmmm_param_5];
	ld.param.u64 	%rd156, [_Z29tensor_product_forward_kernelPfS_S_PjS_Pmmmmmm_param_4];
	cvta.to.global.u64 	%rd33, %rd159;
	mul.wide.s32 	%rd34, %r2, 8;
	add.s64 	%rd35, %rd33, %rd34;
	ld.global.nc.u64 	%rd36, [%rd35];
	and.b64  	%rd37, %rd36, 1023;
	cvt.u32.u64 	%r28, %rd36;
	shr.u64 	%rd38, %rd36, 32;
	and.b64  	%rd39, %rd38, 31;
	xor.b64  	%rd40, %rd39, %rd37;
	shr.u64 	%rd41, %rd36, 48;
	and.b64  	%rd42, %rd41, 31;
	xor.b64  	%rd43, %rd42, %rd37;
	shl.b64 	%rd44, %rd36, 2;
	and.b64  	%rd45, %rd44, 4092;
	add.s64 	%rd46, %rd2, %rd45;
	ld.global.nc.f32 	%f14, [%rd46];
	shr.u32 	%r29, %r28, 8;
	cvt.u64.u32 	%rd47, %r29;
	and.b64  	%rd48, %rd47, 4092;
	add.s64 	%rd49, %rd3, %rd48;
	ld.global.nc.f32 	%f15, [%rd49];
	mul.f32 	%f16, %f14, %f15;
	cvta.to.global.u64 	%rd50, %rd156;
	shr.u64 	%rd51, %rd36, 18;
	and.b64  	%rd52, %rd51, 4092;
	add.s64 	%rd53, %rd50, %rd52;
	ld.global.nc.f32 	%f17, [%rd53];
	fma.rn.f32 	%f18, %f16, %f17, 0f00000000;
	shl.b64 	%rd54, %rd40, 2;
	add.s64 	%rd55, %rd2, %rd54;
	ld.global.nc.f32 	%f19, [%rd55];
	shr.u64 	%rd56, %rd36, 35;
	and.b64  	%rd57, %rd56, 4;
	add.s64 	%rd58, %rd49, %rd57;
	ld.global.nc.f32 	%f20, [%rd58];
	mul.f32 	%f21, %f19, %f20;
	shr.u64 	%rd59, %rd36, 36;
	and.b64  	%rd60, %rd59, 4092;
	add.s64 	%rd61, %rd50, %rd60;
	ld.global.nc.f32 	%f22, [%rd61];
	fma.rn.f32 	%f23, %f21, %f22, %f18;
	shl.b64 	%rd62, %rd43, 2;
	add.s64 	%rd63, %rd2, %rd62;
	ld.global.nc.f32 	%f24, [%rd63];
	shr.u64 	%rd64, %rd36, 51;
	and.b64  	%rd65, %rd64, 4;
	add.s64 	%rd66, %rd58, %rd65;
	ld.global.nc.f32 	%f25, [%rd66];
	mul.f32 	%f26, %f24, %f25;
	shr.u64 	%rd67, %rd36, 52;
	and.b64  	%rd68, %rd67, 4092;
	add.s64 	%rd69, %rd50, %rd68;
	ld.global.nc.f32 	%f27, [%rd69];
	fma.rn.f32 	%f66, %f26, %f27, %f23;
	and.b64  	%rd70, %rd36, 2147483648;
	setp.eq.s64 	%p5, %rd70, 0;
	@%p5 bra 	$L__BB0_5;
	mul.wide.s32 	%rd71, %r42, 4;
	add.s64 	%rd72, %rd4, %rd71;
	atom.global.add.f32 	%f29, [%rd72], %f66;
	add.s32 	%r42, %r42, 1;
	mov.f32 	%f66, 0f00000000;
$L__BB0_5:
	add.s32 	%r41, %r2, 1;
$L__BB0_6:
	add.s32 	%r30, %r3, -1;
	setp.eq.s32 	%p6, %r2, %r30;
	@%p6 bra 	$L__BB0_13;
	sub.s32 	%r39, %r41, %r3;
$L__BB0_8:
	ld.param.u64 	%rd160, [_Z29tensor_product_forward_kernelPfS_S_PjS_Pmmmmmm_param_5];
	ld.param.u64 	%rd157, [_Z29tensor_product_forward_kernelPfS_S_PjS_Pmmmmmm_param_4];
	mul.wide.s32 	%rd73, %r41, 8;
	cvta.to.global.u64 	%rd74, %rd160;
	add.s64 	%rd75, %rd74, %rd73;
	add.s64 	%rd5, %rd75, 8;
	ld.global.nc.u64 	%rd76, [%rd75];
	and.b64  	%rd77, %rd76, 1023;
	cvt.u32.u64 	%r31, %rd76;
	shr.u64 	%rd78, %rd76, 32;
	and.b64  	%rd79, %rd78, 31;
	xor.b64  	%rd80, %rd79, %rd77;
	shr.u64 	%rd81, %rd76, 48;
	and.b64  	%rd82, %rd81, 31;
	xor.b64  	%rd83, %rd82, %rd77;
	shl.b64 	%rd84, %rd76, 2;
	and.b64  	%rd85, %rd84, 4092;
	add.s64 	%rd86, %rd2, %rd85;
	ld.global.nc.f32 	%f30, [%rd86];
	shr.u32 	%r32, %r31, 8;
	cvt.u64.u32 	%rd87, %r32;
	and.b64  	%rd88, %rd87, 4092;
	add.s64 	%rd89, %rd3, %rd88;
	ld.global.nc.f32 	%f31, [%rd89];
	mul.f32 	%f32, %f30, %f31;
	cvta.to.global.u64 	%rd90, %rd157;
	shr.u64 	%rd91, %rd76, 18;
	and.b64  	%rd92, %rd91, 4092;
	add.s64 	%rd93, %rd90, %rd92;
	ld.global.nc.f32 	%f33, [%rd93];
	fma.rn.f32 	%f34, %f32, %f33, %f66;
	shl.b64 	%rd94, %rd80, 2;
	add.s64 	%rd95, %rd2, %rd94;
	ld.global.nc.f32 	%f35, [%rd95];
	shr.u64 	%rd96, %rd76, 35;
	and.b64  	%rd97, %rd96, 4;
	add.s64 	%rd98, %rd89, %rd97;
	ld.global.nc.f32 	%f36, [%rd98];
	mul.f32 	%f37, %f35, %f36;
	shr.u64 	%rd99, %rd76, 36;
	and.b64  	%rd100, %rd99, 4092;
	add.s64 	%rd101, %rd90, %rd100;
	ld.global.nc.f32 	%f38, [%rd101];
	fma.rn.f32 	%f39, %f37, %f38, %f34;
	shl.b64 	%rd102, %rd83, 2;
	add.s64 	%rd103, %rd2, %rd102;
	ld.global.nc.f32 	%f40, [%rd103];
	shr.u64 	%rd104, %rd76, 51;
	and.b64  	%rd105, %rd104, 4;
	add.s64 	%rd106, %rd98, %rd105;
	ld.global.nc.f32 	%f41, [%rd106];
	mul.f32 	%f42, %f40, %f41;
	shr.u64 	%rd107, %rd76, 52;
	and.b64  	%rd108, %rd107, 4092;
	add.s64 	%rd109, %rd90, %rd108;
	ld.global.nc.f32 	%f43, [%rd109];
	fma.rn.f32 	%f67, %f42, %f43, %f39;
	and.b64  	%rd110, %rd76, 2147483648;
	setp.eq.s64 	%p7, %rd110, 0;
	@%p7 bra 	$L__BB0_10;
	mul.wide.s32 	%rd111, %r42, 4;
	add.s64 	%rd112, %rd4, %rd111;
	atom.global.add.f32 	%f45, [%rd112], %f67;
	add.s32 	%r42, %r42, 1;
	mov.f32 	%f67, 0f00000000;
$L__BB0_10:
	ld.param.u64 	%rd158, [_Z29tensor_product_forward_kernelPfS_S_PjS_Pmmmmmm_param_4];
	ld.global.nc.u64 	%rd113, [%rd5];
	and.b64  	%rd114, %rd113, 1023;
	cvt.u32.u64 	%r33, %rd113;
	shr.u64 	%rd115, %rd113, 32;
	and.b64  	%rd116, %rd115, 31;
	xor.b64  	%rd117, %rd116, %rd114;
	shr.u64 	%rd118, %rd113, 48;
	and.b64  	%rd119, %rd118, 31;
	xor.b64  	%rd120, %rd119, %rd114;
	shl.b64 	%rd121, %rd113, 2;
	and.b64  	%rd122, %rd121, 4092;
	add.s64 	%rd123, %rd2, %rd122;
	ld.global.nc.f32 	%f46, [%rd123];
	shr.u32 	%r34, %r33, 8;
	cvt.u64.u32 	%rd124, %r34;
	and.b64  	%rd125, %rd124, 4092;
	add.s64 	%rd126, %rd3, %rd125;
	ld.global.nc.f32 	%f47, [%rd126];
	mul.f32 	%f48, %f46, %f47;
	cvta.to.global.u64 	%rd127, %rd158;
	shr.u64 	%rd128, %rd113, 18;
	and.b64  	%rd129, %rd128, 4092;
	add.s64 	%rd130, %rd127, %rd129;
	ld.global.nc.f32 	%f49, [%rd130];
	fma.rn.f32 	%f50, %f48, %f49, %f67;
	shl.b64 	%rd131, %rd117, 2;
	add.s64 	%rd132, %rd2, %rd131;
	ld.global.nc.f32 	%f51, [%rd132];
	shr.u64 	%rd133, %rd113, 35;
	and.b64  	%rd134, %rd133, 4;
	add.s64 	%rd135, %rd126, %rd134;
	ld.global.nc.f32 	%f52, [%rd135];
	mul.f32 	%f53, %f51, %f52;
	shr.u64 	%rd136, %rd113, 36;
	and.b64  	%rd137, %rd136, 4092;
	add.s64 	%rd138, %rd127, %rd137;
	ld.global.nc.f32 	%f54, [%rd138];
	fma.rn.f32 	%f55, %f53, %f54, %f50;
	shl.b64 	%rd139, %rd120, 2;
	add.s64 	%rd140, %rd2, %rd139;
	ld.global.nc.f32 	%f56, [%rd140];
	shr.u64 	%rd141, %rd113, 51;
	and.b64  	%rd142, %rd141, 4;
	add.s64 	%rd143, %rd135, %rd142;
	ld.global.nc.f32 	%f57, [%rd143];
	mul.f32 	%f58, %f56, %f57;
	shr.u64 	%rd144, %rd113, 52;
	and.b64  	%rd145, %rd144, 4092;
	add.s64 	%rd146, %rd127, %rd145;
	ld.global.nc.f32 	%f59, [%rd146];
	fma.rn.f32 	%f66, %f58, %f59, %f55;
	and.b64  	%rd147, %rd113, 2147483648;
	setp.eq.s64 	%p8, %rd147, 0;
	@%p8 bra 	$L__BB0_12;
	mul.wide.s32 	%rd148, %r42, 4;
	add.s64 	%rd149, %rd4, %rd148;
	atom.global.add.f32 	%f61, [%rd149], %f66;
	add.s32 	%r42, %r42, 1;
	mov.f32 	%f66, 0f00000000;
$L__BB0_12:
	add.s32 	%r41, %r41, 2;
	add.s32 	%r39, %r39, 2;
	setp.ne.s32 	%p9, %r39, 0;
	@%p9 bra 	$L__BB0_8;
$L__BB0_13:
	mul.wide.s32 	%rd150, %r42, 4;
	add.s64 	%rd151, %rd4, %rd150;
	atom.global.add.f32 	%f62, [%rd151], %f66;
$L__BB0_14:
	ret;

}


// ===== COMPILED SASS (sm_100) =====

	.target	sm_100

	.elftype	@"ET_EXEC"


//--------------------- .note.nv.tkinfo           --------------------------
	.section	.note.nv.tkinfo,"",@"SHT_NOTE"
	.sectionflags	@"SHF_NOTE_NV_TKINFO"
	.tkinfo
        /*0018*/ 	.word	0x00000002
        /*0030*/ 	.string	""
        /*0030*/ 	.string	"ptxas"
        /*0030*/ 	.string	"Cuda compilation tools, release 13.0, V13.0.88"
        /*0030*/ 	.string	"Build cuda_13.0.r13.0/compiler.36424714_0"
        /*0030*/ 	.string	"-arch sm_100 -m 64 "



//--------------------- .note.nv.cuinfo           --------------------------
	.section	.note.nv.cuinfo,"",@"SHT_NOTE"
	.sectionflags	@"SHF_NOTE_NV_CUINFO"
        /*0018*/ 	.short	0x0002
        /*001a*/ 	.short	0x0064
        /*001c*/ 	.short	0x0082
	.zero		2


//--------------------- .nv.info                  --------------------------
	.section	.nv.info,"",@"SHT_CUDA_INFO"
	.align	4


	//----- nvinfo : EIATTR_REGCOUNT
	.align		4
        /*0000*/ 	.byte	0x04, 0x2f
        /*0002*/ 	.short	(.L_1 - .L_0)
	.align		4
.L_0:
        /*0004*/ 	.word	index@(_Z29tensor_product_forward_kernelPfS_S_PjS_Pmmmmmm)
        /*0008*/ 	.word	0x00000020


	//----- nvinfo : EIATTR_FRAME_SIZE
	.align		4
.L_1:
        /*000c*/ 	.byte	0x04, 0x11
        /*000e*/ 	.short	(.L_3 - .L_2)
	.align		4
.L_2:
        /*0010*/ 	.word	index@(_Z29tensor_product_forward_kernelPfS_S_PjS_Pmmmmmm)
        /*0014*/ 	.word	0x00000000


	//----- nvinfo : EIATTR_MIN_STACK_SIZE
	.align		4
.L_3:
        /*0018*/ 	.byte	0x04, 0x12
        /*001a*/ 	.short	(.L_5 - .L_4)
	.align		4
.L_4:
        /*001c*/ 	.word	index@(_Z29tensor_product_forward_kernelPfS_S_PjS_Pmmmmmm)
        /*0020*/ 	.word	0x00000000
.L_5:


//--------------------- .nv.compat                --------------------------
	.section	.nv.compat,"",@"SHT_CUDA_COMPAT_INFO"
	.align	4
        /*0000*/ 	.byte	0x02, 0x09, 0x00, 0x00, 0x02, 0x02, 0x01, 0x00, 0x02, 0x05, 0x05, 0x00, 0x03, 0x07, 0x01, 0x01
        /*0010*/ 	.byte	0x02, 0x03, 0x00, 0x00, 0x02, 0x06, 0x01, 0x00, 0x04, 0x0b, 0x08, 0x00, 0x09, 0x00, 0x00, 0x00
        /*0020*/ 	.byte	0x00, 0x00, 0x00, 0x00


//--------------------- .nv.info._Z29tensor_product_forward_kernelPfS_S_PjS_Pmmmmmm --------------------------
	.section	.nv.info._Z29tensor_product_forward_kernelPfS_S_PjS_Pmmmmmm,"",@"SHT_CUDA_INFO"
	.sectionflags	@""
	.align	4


	//----- nvinfo : EIATTR_CUDA_API_VERSION
	.align		4
        /*0000*/ 	.byte	0x04, 0x37
        /*0002*/ 	.short	(.L_7 - .L_6)
.L_6:
        /*0004*/ 	.word	0x00000082


	//----- nvinfo : EIATTR_KPARAM_INFO
	.align		4
.L_7:
        /*0008*/ 	.byte	0x04, 0x17
        /*000a*/ 	.short	(.L_9 - .L_8)
.L_8:
        /*000c*/ 	.word	0x00000000
        /*0010*/ 	.short	0x000a
        /*0012*/ 	.short	0x0050
        /*0014*/ 	.byte	0x00, 0xf0, 0x21, 0x00


	//----- nvinfo : EIATTR_KPARAM_INFO
	.align		4
.L_9:
        /*0018*/ 	.byte	0x04, 0x17
        /*001a*/ 	.short	(.L_11 - .L_10)
.L_10:
        /*001c*/ 	.word	0x00000000
        /*0020*/ 	.short	0x0009
        /*0022*/ 	.short	0x0048
        /*0024*/ 	.byte	0x00, 0xf0, 0x21, 0x00


	//----- nvinfo : EIATTR_KPARAM_INFO
	.align		4
.L_11:
        /*0028*/ 	.byte	0x04, 0x17
        /*002a*/ 	.short	(.L_13 - .L_12)
.L_12:
        /*002c*/ 	.word	0x00000000
        /*0030*/ 	.short	0x0008
        /*0032*/ 	.short	0x0040
        /*0034*/ 	.byte	0x00, 0xf0, 0x21, 0x00


	//----- nvinfo : EIATTR_KPARAM_INFO
	.align		4
.L_13:
        /*0038*/ 	.byte	0x04, 0x17
        /*003a*/ 	.short	(.L_15 - .L_14)
.L_14:
        /*003c*/ 	.word	0x00000000
        /*0040*/ 	.short	0x0007
        /*0042*/ 	.short	0x0038
        /*0044*/ 	.byte	0x00, 0xf0, 0x21, 0x00


	//----- nvinfo : EIATTR_KPARAM_INFO
	.align		4
.L_15:
        /*0048*/ 	.byte	0x04, 0x17
        /*004a*/ 	.short	(.L_17 - .L_16)
.L_16:
        /*004c*/ 	.word	0x00000000
        /*0050*/ 	.short	0x0006
        /*0052*/ 	.short	0x0030
        /*0054*/ 	.byte	0x00, 0xf0, 0x21, 0x00


	//----- nvinfo : EIATTR_KPARAM_INFO
	.align		4
.L_17:
        /*0058*/ 	.byte	0x04, 0x17
        /*005a*/ 	.short	(.L_19 - .L_18)
.L_18:
        /*005c*/ 	.word	0x00000000
        /*0060*/ 	.short	0x0005
        /*0062*/ 	.short	0x0028
        /*0064*/ 	.byte	0x00, 0xf5, 0x21, 0x00


	//----- nvinfo : EIATTR_KPARAM_INFO
	.align		4
.L_19:
        /*0068*/ 	.byte	0x04, 0x17
        /*006a*/ 	.short	(.L_21 - .L_20)
.L_20:
        /*006c*/ 	.word	0x00000000
        /*0070*/ 	.short	0x0004
        /*0072*/ 	.short	0x0020
        /*0074*/ 	.byte	0x00, 0xf5, 0x21, 0x00


	//----- nvinfo : EIATTR_KPARAM_INFO
	.align		4
.L_21:
        /*0078*/ 	.byte	0x04, 0x17
        /*007a*/ 	.short	(.L_23 - .L_22)
.L_22:
        /*007c*/ 	.word	0x00000000
        /*0080*/ 	.short	0x0003
        /*0082*/ 	.short	0x0018
        /*0084*/ 	.byte	0x00, 0xf5, 0x21, 0x00


	//----- nvinfo : EIATTR_KPARAM_INFO
	.align		4
.L_23:
        /*0088*/ 	.byte	0x04, 0x17
        /*008a*/ 	.short	(.L_25 - .L_24)
.L_24:
        /*008c*/ 	.word	0x00000000
        /*0090*/ 	.short	0x0002
        /*0092*/ 	.short	0x0010
        /*0094*/ 	.byte	0x00, 0xf5, 0x21, 0x00


	//----- nvinfo : EIATTR_KPARAM_INFO
	.align		4
.L_25:
        /*0098*/ 	.byte	0x04, 0x17
        /*009a*/ 	.short	(.L_27 - .L_26)
.L_26:
        /*009c*/ 	.word	0x00000000
        /*00a0*/ 	.short	0x0001
        /*00a2*/ 	.short	0x0008
        /*00a4*/ 	.byte	0x00, 0xf5, 0x21, 0x00


	//----- nvinfo : EIATTR_KPARAM_INFO
	.align		4
.L_27:
        /*00a8*/ 	.byte	0x04, 0x17
        /*00aa*/ 	.short	(.L_29 - .L_28)
.L_28:
        /*00ac*/ 	.word	0x00000000
        /*00b0*/ 	.short	0x0000
        /*00b2*/ 	.short	0x0000
        /*00b4*/ 	.byte	0x00, 0xf5, 0x21, 0x00


	//----- nvinfo : EIATTR_SPARSE_MMA_MASK
	.align		4
.L_29:
        /*00b8*/ 	.byte	0x03, 0x50
        /*00ba*/ 	.short	0x0000


	//----- nvinfo : EIATTR_MAXREG_COUNT
	.align		4
        /*00bc*/ 	.byte	0x03, 0x1b
        /*00be*/ 	.short	0x00ff


	//----- nvinfo : EIATTR_MERCURY_ISA_VERSION
	.align		4
        /*00c0*/ 	.byte	0x03, 0x5f
        /*00c2*/ 	.short	0x0101


	//----- nvinfo : EIATTR_VRC_CTA_INIT_COUNT
	.align		4
        /*00c4*/ 	.byte	0x02, 0x4a
	.zero		1
	.zero		1


	//----- nvinfo : EIATTR_EXIT_INSTR_OFFSETS
	.align		4
        /*00c8*/ 	.byte	0x04, 0x1c
        /*00ca*/ 	.short	(.L_31 - .L_30)


	//   ....[0]....
.L_30:
        /*00cc*/ 	.word	0x00000090


	//   ....[1]....
        /*00d0*/ 	.word	0x00000f00


	//----- nvinfo : EIATTR_CBANK_PARAM_SIZE
	.align		4
.L_31:
        /*00d4*/ 	.byte	0x03, 0x19
        /*00d6*/ 	.short	0x0058


	//----- nvinfo : EIATTR_PARAM_CBANK
	.align		4
        /*00d8*/ 	.byte	0x04, 0x0a
        /*00da*/ 	.short	(.L_33 - .L_32)
	.align		4
.L_32:
        /*00dc*/ 	.word	index@(.nv.constant0._Z29tensor_product_forward_kernelPfS_S_PjS_Pmmmmmm)
        /*00e0*/ 	.short	0x0380
        /*00e2*/ 	.short	0x0058


	//----- nvinfo : EIATTR_SW_WAR
	.align		4
.L_33:
        /*00e4*/ 	.byte	0x04, 0x36
        /*00e6*/ 	.short	(.L_35 - .L_34)
.L_34:
        /*00e8*/ 	.word	0x00000008
.L_35:


//--------------------- .nv.callgraph             --------------------------
	.section	.nv.callgraph,"",@"SHT_CUDA_CALLGRAPH"
	.align	4
	.sectionentsize	8
	.align		4
        /*0000*/ 	.word	0x00000000
	.align		4
        /*0004*/ 	.word	0xffffffff
	.align		4
        /*0008*/ 	.word	0x00000000
	.align		4
        /*000c*/ 	.word	0xfffffffe
	.align		4
        /*0010*/ 	.word	0x00000000
	.align		4
        /*0014*/ 	.word	0xfffffffd
	.align		4
        /*0018*/ 	.word	0x00000000
	.align		4
        /*001c*/ 	.word	0xfffffffc


//--------------------- .text._Z29tensor_product_forward_kernelPfS_S_PjS_Pmmmmmm --------------------------
	.section	.text._Z29tensor_product_forward_kernelPfS_S_PjS_Pmmmmmm,"ax",@progbits
	.align	128
        .global         _Z29tensor_product_forward_kernelPfS_S_PjS_Pmmmmmm
        .type           _Z29tensor_product_forward_kernelPfS_S_PjS_Pmmmmmm,@function
        .size           _Z29tensor_product_forward_kernelPfS_S_PjS_Pmmmmmm,(.L_x_7 - _Z29tensor_product_forward_kernelPfS_S_PjS_Pmmmmmm)
        .other          _Z29tensor_product_forward_kernelPfS_S_PjS_Pmmmmmm,@"STO_CUDA_ENTRY STV_DEFAULT"
_Z29tensor_product_forward_kernelPfS_S_PjS_Pmmmmmm:
.text._Z29tensor_product_forward_kernelPfS_S_PjS_Pmmmmmm:
[----:B------:R-:W-:Y:S01]  /*0000*/  LDC R1, c[0x0][0x37c] ;  /* 0x0000df00ff017b82 */ /* 0x000fe20000000800 */
[----:B------:R-:W0:Y:S01]  /*0010*/  S2R R11, SR_TID.X ;  /* 0x00000000000b7919 */ /* 0x000e220000002100 */
[----:B------:R-:W0:Y:S01]  /*0020*/  LDCU.64 UR4, c[0x0][0x3d0] ;  /* 0x00007a00ff0477ac */ /* 0x000e220008000a00 */
[----:B------:R-:W1:Y:S01]  /*0030*/  LDCU.64 UR8, c[0x0][0x3b0] ;  /* 0x00007600ff0877ac */ /* 0x000e620008000a00 */
[----:B0-----:R-:W-:Y:S01]  /*0040*/  ISETP.GE.U32.AND P0, PT, R11, UR4, PT ;  /* 0x000000040b007c0c */ /* 0x001fe2000bf06070 */
[----:B-1----:R-:W-:-:S03]  /*0050*/  UIADD3 UR4, UP0, UPT, UR8, 0xff, URZ ;  /* 0x000000ff08047890 */ /* 0x002fc6000ff1e0ff */
[----:B------:R-:W-:Y:S01]  /*0060*/  ISETP.GE.U32.AND.EX P0, PT, RZ, UR5, PT, P0 ;  /* 0x00000005ff007c0c */ /* 0x000fe2000bf06100 */
[----:B------:R-:W-:-:S04]  /*0070*/  UIADD3.X UR5, UPT, UPT, URZ, UR9, URZ, UP0, !UPT ;  /* 0x00000009ff057290 */ /* 0x000fc800087fe4ff */
[----:B------:R-:W-:-:S08]  /*0080*/  USHF.R.U64 UR4, UR4, 0x8, UR5 ;  /* 0x0000000804047899 */ /* 0x000fd00008001205 */
[----:B------:R-:W-:Y:S05]  /*0090*/  @P0 EXIT ;  /* 0x000000000000094d */ /* 0x000fea0003800000 */
[----:B------:R-:W0:Y:S01]  /*00a0*/  S2R R12, SR_CTAID.X ;  /* 0x00000000000c7919 */ /* 0x000e220000002500 */
[----:B------:R-:W1:Y:S01]  /*00b0*/  LDCU.128 UR16, c[0x0][0x3c0] ;  /* 0x00007800ff1077ac */ /* 0x000e620008000c00 */
[----:B------:R-:W2:Y:S01]  /*00c0*/  LDC.64 R2, c[0x0][0x398] ;  /* 0x0000e600ff027b82 */ /* 0x000ea20000000a00 */
[----:B------:R-:W3:Y:S01]  /*00d0*/  LDCU.64 UR10, c[0x0][0x3b8] ;  /* 0x00007700ff0a77ac */ /* 0x000ee20008000a00 */
[----:B------:R-:W4:Y:S01]  /*00e0*/  LDCU.64 UR6, c[0x0][0x358] ;  /* 0x00006b00ff0677ac */ /* 0x000f220008000a00 */
[----:B------:R-:W3:Y:S01]  /*00f0*/  LDCU.128 UR12, c[0x0][0x380] ;  /* 0x00007000ff0c77ac */ /* 0x000ee20008000c00 */
[----:B------:R-:W3:Y:S01]  /*0100*/  LDCU.64 UR20, c[0x0][0x390] ;  /* 0x00007200ff1477ac */ /* 0x000ee20008000a00 */
[----:B-1----:R-:W-:-:S04]  /*0110*/  IMAD.WIDE.U32 R6, R11, UR16, RZ ;  /* 0x000000100b067c25 */ /* 0x002fc8000f8e00ff */
[----:B0-----:R-:W-:-:S04]  /*0120*/  IMAD R12, R12, UR4, RZ ;  /* 0x000000040c0c7c24 */ /* 0x001fc8000f8e02ff */
[C---:B------:R-:W-:Y:S02]  /*0130*/  VIADD R10, R12.reuse, UR4 ;  /* 0x000000040c0a7c36 */ /* 0x040fe40008000000 */
[----:B--2---:R-:W-:-:S03]  /*0140*/  IMAD.WIDE R2, R12, 0x4, R2 ;  /* 0x000000040c027825 */ /* 0x004fc600078e0202 */
[----:B------:R-:W-:Y:S02]  /*0150*/  ISETP.LT.U32.AND P0, PT, R10, UR8, PT ;  /* 0x000000080a007c0c */ /* 0x000fe4000bf01070 */
[----:B------:R-:W-:Y:S01]  /*0160*/  SHF.R.S32.HI R13, RZ, 0x1f, R10 ;  /* 0x0000001fff0d7819 */ /* 0x000fe2000001140a */
[----:B------:R-:W-:Y:S01]  /*0170*/  IMAD.WIDE.U32 R8, R11, UR18, RZ ;  /* 0x000000120b087c25 */ /* 0x000fe2000f8e00ff */
[----:B----4-:R0:W5:Y:S02]  /*0180*/  LDG.E.CONSTANT R0, desc[UR6][R2.64] ;  /* 0x0000000602007981 */ /* 0x010164000c1e9900 */
[----:B------:R-:W-:Y:S01]  /*0190*/  ISETP.LT.U32.AND.EX P0, PT, R13, UR9, PT, P0 ;  /* 0x000000090d007c0c */ /* 0x000fe2000bf01100 */
[C---:B------:R-:W-:Y:S01]  /*01a0*/  IMAD R13, R11.reuse, UR17, R7 ;  /* 0x000000110b0d7c24 */ /* 0x040fe2000f8e0207 */
[----:B---3--:R-:W-:Y:S01]  /*01b0*/  LEA R14, P3, R8, UR20, 0x2 ;  /* 0x00000014080e7c11 */ /* 0x008fe2000f8610ff */
[----:B------:R-:W-:Y:S01]  /*01c0*/  IMAD.WIDE.U32 R4, R11, UR10, RZ ;  /* 0x0000000a0b047c25 */ /* 0x000fe2000f8e00ff */
[----:B------:R-:W-:-:S03]  /*01d0*/  SEL R7, R10, UR8, P0 ;  /* 0x000000080a077c07 */ /* 0x000fc60008000000 */
[----:B------:R-:W-:Y:S01]  /*01e0*/  IMAD R9, R11, UR19, R9 ;  /* 0x000000130b097c24 */ /* 0x000fe2000f8e0209 */
[----:B------:R-:W-:Y:S01]  /*01f0*/  ISETP.GT.AND P0, PT, R7, R12, PT ;  /* 0x0000000c0700720c */ /* 0x000fe20003f04270 */
[----:B------:R-:W-:Y:S01]  /*0200*/  IMAD R11, R11, UR11, R5 ;  /* 0x0000000b0b0b7c24 */ /* 0x000fe2000f8e0205 */
[----:B0-----:R-:W-:Y:S01]  /*0210*/  LEA R2, P1, R4, UR12, 0x2 ;  /* 0x0000000c04027c11 */ /* 0x001fe2000f8210ff */
[----:B------:R-:W-:Y:S01]  /*0220*/  IMAD.MOV.U32 R23, RZ, RZ, RZ ;  /* 0x000000ffff177224 */ /* 0x000fe200078e00ff */
[----:B------:R-:W-:Y:S02]  /*0230*/  LEA R3, P2, R6, UR14, 0x2 ;  /* 0x0000000e06037c11 */ /* 0x000fe4000f8410ff */
[----:B------:R-:W-:Y:S02]  /*0240*/  LEA.HI.X R15, R8, UR21, R9, 0x2, P3 ;  /* 0x00000015080f7c11 */ /* 0x000fe400098f1409 */
[----:B------:R-:W-:Y:S02]  /*0250*/  LEA.HI.X R4, R4, UR13, R11, 0x2, P1 ;  /* 0x0000000d04047c11 */ /* 0x000fe400088f140b */
[----:B------:R-:W-:-:S03]  /*0260*/  LEA.HI.X R5, R6, UR15, R13, 0x2, P2 ;  /* 0x0000000f06057c11 */ /* 0x000fc600090f140d */
[----:B------:R-:W-:Y:S05]  /*0270*/  @!P0 BRA `(.L_x_0) ;  /* 0x0000000c00188947 */ /* 0x000fea0003800000 */
[----:B------:R-:W-:Y:S02]  /*0280*/  IMAD.IADD R6, R7, 0x1, -R12 ;  /* 0x0000000107067824 */ /* 0x000fe400078e0a0c */
[----:B------:R-:W-:-:S03]  /*0290*/  IMAD.MOV.U32 R23, RZ, RZ, RZ ;  /* 0x000000ffff177224 */ /* 0x000fc600078e00ff */
[----:B------:R-:W-:-:S04]  /*02a0*/  LOP3.LUT R6, R6, 0x1, RZ, 0xc0, !PT ;  /* 0x0000000106067812 */ /* 0x000fc800078ec0ff */
[----:B------:R-:W-:Y:S01]  /*02b0*/  ISETP.NE.U32.AND P0, PT, R6, 0x1, PT ;  /* 0x000000010600780c */ /* 0x000fe20003f05070 */
[----:B------:R-:W-:-:S12]  /*02c0*/  IMAD.MOV.U32 R6, RZ, RZ, R12 ;  /* 0x000000ffff067224 */ /* 0x000fd800078e000c */
[----:B------:R-:W-:Y:S05]  /*02d0*/  @P0 BRA `(.L_x_1) ;  /* 0x0000000000fc0947 */ /* 0x000fea0003800000 */
[----:B------:R-:W0:Y:S01]  /*02e0*/  LDC.64 R8, c[0x0][0x3a8] ;  /* 0x0000ea00ff087b82 */ /* 0x000e220000000a00 */
[----:B------:R-:W1:Y:S01]  /*02f0*/  LDCU.64 UR4, c[0x0][0x3a0] ;  /* 0x00007400ff0477ac */ /* 0x000e620008000a00 */
[----:B0-----:R-:W-:-:S06]  /*0300*/  IMAD.WIDE R8, R12, 0x8, R8 ;  /* 0x000000080c087825 */ /* 0x001fcc00078e0208 */
[----:B------:R-:W2:Y:S02]  /*0310*/  LDG.E.64.CONSTANT R8, desc[UR6][R8.64] ;  /* 0x0000000608087981 */ /* 0x000ea4000c1e9b00 */
[----:B--2---:R-:W-:Y:S01]  /*0320*/  IMAD.SHL.U32 R23, R8, 0x4, RZ ;  /* 0x0000000408177824 */ /* 0x004fe200078e00ff */
[----:B------:R-:W-:Y:S02]  /*0330*/  SHF.R.U32.HI R6, RZ, 0x8, R8 ;  /* 0x00000008ff067819 */ /* 0x000fe40000011608 */
[----:B------:R-:W-:Y:S02]  /*0340*/  SHF.R.U32.HI R11, RZ, 0x3, R9 ;  /* 0x00000003ff0b7819 */ /* 0x000fe40000011609 */
[----:B------:R-:W-:Y:S02]  /*0350*/  LOP3.LUT R23, R23, 0xffc, RZ, 0xc0, !PT ;  /* 0x00000ffc17177812 */ /* 0x000fe400078ec0ff */
[----:B------:R-:W-:Y:S02]  /*0360*/  LOP3.LUT R6, R6, 0xffc, RZ, 0xc0, !PT ;  /* 0x00000ffc06067812 */ /* 0x000fe400078ec0ff */
[----:B------:R-:W-:-:S02]  /*0370*/  IADD3 R22, P0, PT, R23, R2, RZ ;  /* 0x0000000217167210 */ /* 0x000fc40007f1e0ff */
[----:B------:R-:W-:Y:S02]  /*0380*/  SHF.R.U64 R18, R8, 0x12, R9 ;  /* 0x0000001208127819 */ /* 0x000fe40000001209 */
[----:B------:R-:W-:Y:S01]  /*0390*/  LOP3.LUT R21, R9, 0x1f, RZ, 0xc0, !PT ;  /* 0x0000001f09157812 */ /* 0x000fe200078ec0ff */
[----:B------:R-:W-:Y:S01]  /*03a0*/  IMAD.X R23, RZ, RZ, R4, P0 ;  /* 0x000000ffff177224 */ /* 0x000fe200000e0604 */
[----:B------:R-:W-:Y:S02]  /*03b0*/  IADD3 R16, P1, PT, R6, R3, RZ ;  /* 0x0000000306107210 */ /* 0x000fe40007f3e0ff */
[----:B------:R-:W-:Y:S02]  /*03c0*/  LOP3.LUT R11, R11, 0x4, RZ, 0xc0, !PT ;  /* 0x000000040b0b7812 */ /* 0x000fe400078ec0ff */
[----:B------:R-:W-:Y:S01]  /*03d0*/  LOP3.LUT R18, R18, 0xffc, RZ, 0xc0, !PT ;  /* 0x00000ffc12127812 */ /* 0x000fe200078ec0ff */
[----:B------:R-:W-:Y:S01]  /*03e0*/  IMAD.X R17, RZ, RZ, R5, P1 ;  /* 0x000000ffff117224 */ /* 0x000fe200008e0605 */
[----:B------:R-:W-:Y:S01]  /*03f0*/  LOP3.LUT R21, R21, 0x3ff, R8, 0x78, !PT ;  /* 0x000003ff15157812 */ /* 0x000fe200078e7808 */
[----:B------:R0:W2:Y:S01]  /*0400*/  LDG.E.CONSTANT R13, desc[UR6][R22.64] ;  /* 0x00000006160d7981 */ /* 0x0000a2000c1e9900 */
[----:B------:R-:W-:-:S02]  /*0410*/  IADD3 R10, P0, PT, R11, R16, RZ ;  /* 0x000000100b0a7210 */ /* 0x000fc40007f1e0ff */
[--C-:B------:R-:W-:Y:S01]  /*0420*/  SHF.R.U32.HI R11, RZ, 0x4, R9.reuse ;  /* 0x00000004ff0b7819 */ /* 0x100fe20000011609 */
[----:B------:R3:W2:Y:S01]  /*0430*/  LDG.E.CONSTANT R6, desc[UR6][R16.64] ;  /* 0x0000000610067981 */ /* 0x0006a2000c1e9900 */
[----:B-1----:R-:W-:Y:S02]  /*0440*/  IADD3 R18, P2, PT, R18, UR4, RZ ;  /* 0x0000000412127c10 */ /* 0x002fe4000ff5e0ff */
[----:B------:R-:W-:Y:S02]  /*0450*/  SHF.R.U32.HI R26, RZ, 0x10, R9 ;  /* 0x00000010ff1a7819 */ /* 0x000fe40000011609 */
[----:B------:R-:W-:Y:S02]  /*0460*/  LEA R20, P1, R21, R2, 0x2 ;  /* 0x0000000215147211 */ /* 0x000fe400078210ff */
[----:B------:R-:W-:Y:S01]  /*0470*/  LOP3.LUT R11, R11, 0xffc, RZ, 0xc0, !PT ;  /* 0x00000ffc0b0b7812 */ /* 0x000fe200078ec0ff */
[----:B------:R-:W-:Y:S01]  /*0480*/  IMAD.X R19, RZ, RZ, UR5, P2 ;  /* 0x00000005ff137e24 */ /* 0x000fe200090e06ff */
[----:B0-----:R-:W-:-:S02]  /*0490*/  LOP3.LUT R23, R26, 0x1f, RZ, 0xc0, !PT ;  /* 0x0000001f1a177812 */ /* 0x001fc400078ec0ff */
[----:B------:R-:W-:Y:S02]  /*04a0*/  LEA.HI.X R21, R21, R4, RZ, 0x2, P1 ;  /* 0x0000000415157211 */ /* 0x000fe400008f14ff */
[--C-:B------:R-:W-:Y:S01]  /*04b0*/  SHF.R.U32.HI R27, RZ, 0x13, R9.reuse ;  /* 0x00000013ff1b7819 */ /* 0x100fe20000011609 */
[----:B------:R0:W4:Y:S01]  /*04c0*/  LDG.E.CONSTANT R25, desc[UR6][R18.64] ;  /* 0x0000000612197981 */ /* 0x000122000c1e9900 */
[----:B------:R-:W-:Y:S02]  /*04d0*/  IADD3 R22, P1, PT, R11, UR4, RZ ;  /* 0x000000040b167c10 */ /* 0x000fe4000ff3e0ff */
[----:B------:R-:W-:Y:S01]  /*04e0*/  SHF.R.U32.HI R11, RZ, 0x14, R9 ;  /* 0x00000014ff0b7819 */ /* 0x000fe20000011609 */
[----:B------:R1:W4:Y:S01]  /*04f0*/  LDG.E.CONSTANT R24, desc[UR6][R20.64] ;  /* 0x0000000614187981 */ /* 0x000322000c1e9900 */
[----:B------:R-:W-:Y:S02]  /*0500*/  LOP3.LUT R9, R23, 0x3ff, R8, 0x78, !PT ;  /* 0x000003ff17097812 */ /* 0x000fe400078e7808 */
[----:B------:R-:W-:Y:S01]  /*0510*/  LOP3.LUT R27, R27, 0x4, RZ, 0xc0, !PT ;  /* 0x000000041b1b7812 */ /* 0x000fe200078ec0ff */
[----:B------:R-:W-:Y:S01]  /*0520*/  IMAD.X R23, RZ, RZ, UR5, P1 ;  /* 0x00000005ff177e24 */ /* 0x000fe200088e06ff */
[----:B---3--:R-:W-:-:S02]  /*0530*/  LEA R16, P1, R9, R2, 0x2 ;  /* 0x0000000209107211 */ /* 0x008fc400078210ff */
[----:B0-----:R-:W-:Y:S01]  /*0540*/  LOP3.LUT R19, R11, 0xffc, RZ, 0xc0, !PT ;  /* 0x00000ffc0b137812 */ /* 0x001fe200078ec0ff */
[----:B------:R-:W-:Y:S01]  /*0550*/  IMAD.X R11, RZ, RZ, R17, P0 ;  /* 0x000000ffff0b7224 */ /* 0x000fe200000e0611 */
[----:B------:R-:W-:Y:S01]  /*0560*/  IADD3 R18, P0, PT, R27, R10, RZ ;  /* 0x0000000a1b127210 */ /* 0x000fe20007f1e0ff */
[----:B------:R-:W3:Y:S01]  /*0570*/  LDG.E.CONSTANT R22, desc[UR6][R22.64] ;  /* 0x0000000616167981 */ /* 0x000ee2000c1e9900 */
[----:B------:R-:W-:Y:S02]  /*0580*/  LEA.HI.X R17, R9, R4, RZ, 0x2, P1 ;  /* 0x0000000409117211 */ /* 0x000fe400008f14ff */
[----:B-1----:R-:W-:Y:S01]  /*0590*/  IADD3 R20, P1, PT, R19, UR4, RZ ;  /* 0x0000000413147c10 */ /* 0x002fe2000ff3e0ff */
[----:B------:R-:W-:Y:S02]  /*05a0*/  IMAD.X R19, RZ, RZ, R11, P0 ;  /* 0x000000ffff137224 */ /* 0x000fe400000e060b */
[----:B------:R-:W3:Y:S02]  /*05b0*/  LDG.E.CONSTANT R11, desc[UR6][R10.64] ;  /* 0x000000060a0b7981 */ /* 0x000ee4000c1e9900 */
[----:B------:R-:W-:-:S02]  /*05c0*/  IMAD.X R21, RZ, RZ, UR5, P1 ;  /* 0x00000005ff157e24 */ /* 0x000fc400088e06ff */
[----:B------:R-:W3:Y:S04]  /*05d0*/  LDG.E.CONSTANT R16, desc[UR6][R16.64] ;  /* 0x0000000610107981 */ /* 0x000ee8000c1e9900 */
[----:B------:R-:W3:Y:S04]  /*05e0*/  LDG.E.CONSTANT R19, desc[UR6][R18.64] ;  /* 0x0000000612137981 */ /* 0x000ee8000c1e9900 */
[----:B------:R-:W3:Y:S01]  /*05f0*/  LDG.E.CONSTANT R20, desc[UR6][R20.64] ;  /* 0x0000000614147981 */ /* 0x000ee2000c1e9900 */
[----:B------:R-:W-:Y:S01]  /*0600*/  LOP3.LUT P0, RZ, R8, 0x80000000, RZ, 0xc0, !PT ;  /* 0x8000000008ff7812 */ /* 0x000fe2000780c0ff */
[----:B--2---:R-:W-:-:S04]  /*0610*/  FMUL R6, R13, R6 ;  /* 0x000000060d067220 */ /* 0x004fc80000400000 */
[----:B----4-:R-:W-:Y:S01]  /*0620*/  FFMA R25, R6, R25, RZ ;  /* 0x0000001906197223 */ /* 0x010fe200000000ff */
[----:B---3--:R-:W-:-:S04]  /*0630*/  FMUL R24, R24, R11 ;  /* 0x0000000b18187220 */ /* 0x008fc80000400000 */
[----:B------:R-:W-:Y:S01]  /*0640*/  FFMA R22, R24, R22, R25 ;  /* 0x0000001618167223 */ /* 0x000fe20000000019 */
[----:B------:R-:W-:-:S04]  /*0650*/  FMUL R23, R16, R19 ;  /* 0x0000001310177220 */ /* 0x000fc80000400000 */
[----:B------:R-:W-:Y:S01]  /*0660*/  FFMA R23, R23, R20, R22 ;  /* 0x0000001417177223 */ /* 0x000fe20000000016 */
[----:B------:R-:W-:Y:S06]  /*0670*/  @!P0 BRA `(.L_x_2) ;  /* 0x0000000000108947 */ /* 0x000fec0003800000 */
[----:B-----5:R-:W-:-:S04]  /*0680*/  IMAD.WIDE R8, R0, 0x4, R14 ;  /* 0x0000000400087825 */ /* 0x020fc800078e020e */
[----:B------:R-:W-:Y:S01]  /*0690*/  VIADD R0, R0, 0x1 ;  /* 0x0000000100007836 */ /* 0x000fe20000000000 */
[----:B------:R0:W-:Y:S02]  /*06a0*/  REDG.E.ADD.F32.FTZ.RN.STRONG.GPU desc[UR6][R8.64], R23 ;  /* 0x00000017080079a6 */ /* 0x0001e4000c12f306 */
[----:B0-----:R-:W-:-:S07]  /*06b0*/  IMAD.MOV.U32 R23, RZ, RZ, RZ ;  /* 0x000000ffff177224 */ /* 0x001fce00078e00ff */
.L_x_2:
[----:B------:R-:W-:-:S07]  /*06c0*/  VIADD R6, R12, 0x1 ;  /* 0x000000010c067836 */ /* 0x000fce0000000000 */
.L_x_1:
[----:B------:R-:W-:-:S05]  /*06d0*/  VIADD R9, R7, 0xffffffff ;  /* 0xffffffff07097836 */ /* 0x000fca0000000000 */
[----:B------:R-:W-:-:S13]  /*06e0*/  ISETP.NE.AND P0, PT, R12, R9, PT ;  /* 0x000000090c00720c */ /* 0x000fda0003f05270 */
[----:B------:R-:W-:Y:S05]  /*06f0*/  @!P0 BRA `(.L_x_0) ;  /* 0x0000000400f88947 */ /* 0x000fea0003800000 */
[----:B------:R-:W0:Y:S01]  /*0700*/  LDC.64 R12, c[0x0][0x3a8] ;  /* 0x0000ea00ff0c7b82 */ /* 0x000e220000000a00 */
[----:B------:R-:W-:Y:S01]  /*0710*/  IMAD.IADD R7, R6, 0x1, -R7 ;  /* 0x0000000106077824 */ /* 0x000fe200078e0a07 */
[----:B------:R-:W1:Y:S06]  /*0720*/  LDCU.64 UR4, c[0x0][0x3a0] ;  /* 0x00007400ff0477ac */ /* 0x000e6c0008000a00 */
.L_x_5:
[----:B0-----:R-:W-:-:S05]  /*0730*/  IMAD.WIDE R10, R6, 0x8, R12 ;  /* 0x00000008060a7825 */ /* 0x001fca00078e020c */
[----:B------:R-:W2:Y:S04]  /*0740*/  LDG.E.64.CONSTANT R16, desc[UR6][R10.64] ;  /* 0x000000060a107981 */ /* 0x000ea8000c1e9b00 */
[----:B------:R-:W3:Y:S01]  /*0750*/  LDG.E.64.CONSTANT R10, desc[UR6][R10.64+0x8] ;  /* 0x000008060a0a7981 */ /* 0x000ee2000c1e9b00 */
[C---:B--2---:R-:W-:Y:S01]  /*0760*/  IMAD.SHL.U32 R9, R16.reuse, 0x4, RZ ;  /* 0x0000000410097824 */ /* 0x044fe200078e00ff */
[----:B------:R-:W-:Y:S02]  /*0770*/  LOP3.LUT R19, R17, 0x1f, RZ, 0xc0, !PT ;  /* 0x0000001f11137812 */ /* 0x000fe400078ec0ff */
[----:B------:R-:W-:Y:S02]  /*0780*/  SHF.R.U64 R26, R16, 0x12, R17 ;  /* 0x00000012101a7819 */ /* 0x000fe40000001211 */
[----:B------:R-:W-:-:S02]  /*0790*/  LOP3.LUT R9, R9, 0xffc, RZ, 0xc0, !PT ;  /* 0x00000ffc09097812 */ /* 0x000fc400078ec0ff */
[--C-:B------:R-:W-:Y:S02]  /*07a0*/  SHF.R.U32.HI R18, RZ, 0x8, R16.reuse ;  /* 0x00000008ff127819 */ /* 0x100fe40000011610 */
[----:B------:R-:W-:Y:S02]  /*07b0*/  IADD3 R8, P0, PT, R9, R2, RZ ;  /* 0x0000000209087210 */ /* 0x000fe40007f1e0ff */
[----:B------:R-:W-:Y:S02]  /*07c0*/  LOP3.LUT R19, R19, 0x3ff, R16, 0x78, !PT ;  /* 0x000003ff13137812 */ /* 0x000fe400078e7810 */
[----:B------:R-:W-:Y:S01]  /*07d0*/  LOP3.LUT R26, R26, 0xffc, RZ, 0xc0, !PT ;  /* 0x00000ffc1a1a7812 */ /* 0x000fe200078ec0ff */
[----:B------:R-:W-:Y:S01]  /*07e0*/  IMAD.X R9, RZ, RZ, R4, P0 ;  /* 0x000000ffff097224 */ /* 0x000fe200000e0604 */
[----:B------:R-:W-:Y:S02]  /*07f0*/  SHF.R.U32.HI R28, RZ, 0x4, R17 ;  /* 0x00000004ff1c7819 */ /* 0x000fe40000011611 */
[----:B------:R-:W-:-:S02]  /*0800*/  LOP3.LUT R20, R18, 0xffc, RZ, 0xc0, !PT ;  /* 0x00000ffc12147812 */ /* 0x000fc400078ec0ff */
[C---:B------:R-:W-:Y:S01]  /*0810*/  LEA R18, P1, R19.reuse, R2, 0x2 ;  /* 0x0000000213127211 */ /* 0x040fe200078210ff */
[----:B------:R0:W2:Y:S01]  /*0820*/  LDG.E.CONSTANT R22, desc[UR6][R8.64] ;  /* 0x0000000608167981 */ /* 0x0000a2000c1e9900 */
[----:B-1----:R-:W-:Y:S02]  /*0830*/  IADD3 R26, P0, PT, R26, UR4, RZ ;  /* 0x000000041a1a7c10 */ /* 0x002fe4000ff1e0ff */
[----:B------:R-:W-:Y:S02]  /*0840*/  LOP3.LUT R28, R28, 0xffc, RZ, 0xc0, !PT ;  /* 0x00000ffc1c1c7812 */ /* 0x000fe400078ec0ff */
[----:B------:R-:W-:Y:S01]  /*0850*/  LEA.HI.X R19, R19, R4, RZ, 0x2, P1 ;  /* 0x0000000413137211 */ /* 0x000fe200008f14ff */
[----:B------:R-:W-:Y:S01]  /*0860*/  IMAD.X R27, RZ, RZ, UR5, P0 ;  /* 0x00000005ff1b7e24 */ /* 0x000fe200080e06ff */
[----:B------:R-:W-:Y:S02]  /*0870*/  SHF.R.U32.HI R21, RZ, 0x3, R17 ;  /* 0x00000003ff157819 */ /* 0x000fe40000011611 */
[----:B------:R-:W-:Y:S01]  /*0880*/  IADD3 R20, P0, PT, R20, R3, RZ ;  /* 0x0000000314147210 */ /* 0x000fe20007f1e0ff */
[----:B------:R1:W4:Y:S01]  /*0890*/  LDG.E.CONSTANT R25, desc[UR6][R18.64] ;  /* 0x0000000612197981 */ /* 0x000322000c1e9900 */
[----:B------:R-:W-:-:S02]  /*08a0*/  IADD3 R28, P1, PT, R28, UR4, RZ ;  /* 0x000000041c1c7c10 */ /* 0x000fc4000ff3e0ff */
[----:B0-----:R-:W-:Y:S01]  /*08b0*/  LOP3.LUT R9, R21, 0x4, RZ, 0xc0, !PT ;  /* 0x0000000415097812 */ /* 0x001fe200078ec0ff */
[----:B------:R-:W-:Y:S01]  /*08c0*/  IMAD.X R21, RZ, RZ, R5, P0 ;  /* 0x000000ffff157224 */ /* 0x000fe200000e0605 */
[----:B------:R-:W4:Y:S01]  /*08d0*/  LDG.E.CONSTANT R26, desc[UR6][R26.64] ;  /* 0x000000061a1a7981 */ /* 0x000f22000c1e9900 */
[----:B------:R-:W-:Y:S01]  /*08e0*/  IMAD.X R29, RZ, RZ, UR5, P1 ;  /* 0x00000005ff1d7e24 */ /* 0x000fe200088e06ff */
[----:B------:R-:W-:Y:S02]  /*08f0*/  IADD3 R8, P0, PT, R9, R20, RZ ;  /* 0x0000001409087210 */ /* 0x000fe40007f1e0ff */
[--C-:B-1----:R-:W-:Y:S02]  /*0900*/  SHF.R.U32.HI R19, RZ, 0x10, R17.reuse ;  /* 0x00000010ff137819 */ /* 0x102fe40000011611 */
[----:B------:R0:W4:Y:S01]  /*0910*/  LDG.E.CONSTANT R24, desc[UR6][R28.64] ;  /* 0x000000061c187981 */ /* 0x000122000c1e9900 */
[----:B------:R-:W-:Y:S02]  /*0920*/  SHF.R.U32.HI R9, RZ, 0x13, R17 ;  /* 0x00000013ff097819 */ /* 0x000fe40000011611 */
[----:B------:R-:W-:Y:S01]  /*0930*/  LOP3.LUT R19, R19, 0x1f, RZ, 0xc0, !PT ;  /* 0x0000001f13137812 */ /* 0x000fe200078ec0ff */
[----:B------:R1:W2:Y:S03]  /*0940*/  LDG.E.CONSTANT R27, desc[UR6][R20.64] ;  /* 0x00000006141b7981 */ /* 0x0002a6000c1e9900 */
[----:B------:R-:W-:-:S02]  /*0950*/  LOP3.LUT R19, R19, 0x3ff, R16, 0x78, !PT ;  /* 0x000003ff13137812 */ /* 0x000fc400078e7810 */
[----:B0-----:R-:W-:Y:S01]  /*0960*/  LOP3.LUT R29, R9, 0x4, RZ, 0xc0, !PT ;  /* 0x00000004091d7812 */ /* 0x001fe200078ec0ff */
[----:B------:R-:W-:-:S03]  /*0970*/  IMAD.X R9, RZ, RZ, R21, P0 ;  /* 0x000000ffff097224 */ /* 0x000fc600000e0615 */
[----:B------:R-:W-:Y:S02]  /*0980*/  IADD3 R18, P1, PT, R29, R8, RZ ;  /* 0x000000081d127210 */ /* 0x000fe40007f3e0ff */
[C---:B-1----:R-:W-:Y:S01]  /*0990*/  LEA R20, P0, R19.reuse, R2, 0x2 ;  /* 0x0000000213147211 */ /* 0x042fe200078010ff */
[----:B------:R0:W4:Y:S03]  /*09a0*/  LDG.E.CONSTANT R8, desc[UR6][R8.64] ;  /* 0x0000000608087981 */ /* 0x000126000c1e9900 */
[----:B------:R-:W-:Y:S01]  /*09b0*/  LEA.HI.X R21, R19, R4, RZ, 0x2, P0 ;  /* 0x0000000413157211 */ /* 0x000fe200000f14ff */
[----:B------:R-:W-:-:S04]  /*09c0*/  IMAD.X R19, RZ, RZ, R9, P1 ;  /* 0x000000ffff137224 */ /* 0x000fc800008e0609 */
[----:B------:R-:W4:Y:S04]  /*09d0*/  LDG.E.CONSTANT R20, desc[UR6][R20.64] ;  /* 0x0000000614147981 */ /* 0x000f28000c1e9900 */
[----:B------:R-:W4:Y:S01]  /*09e0*/  LDG.E.CONSTANT R19, desc[UR6][R18.64] ;  /* 0x0000000612137981 */ /* 0x000f22000c1e9900 */
[----:B------:R-:W-:Y:S01]  /*09f0*/  SHF.R.U32.HI R17, RZ, 0x14, R17 ;  /* 0x00000014ff117819 */ /* 0x000fe20000011611 */
[----:B---3--:R-:W-:-:S03]  /*0a00*/  IMAD.SHL.U32 R29, R10, 0x4, RZ ;  /* 0x000000040a1d7824 */ /* 0x008fc600078e00ff */
[----:B------:R-:W-:Y:S02]  /*0a10*/  LOP3.LUT R17, R17, 0xffc, RZ, 0xc0, !PT ;  /* 0x00000ffc11117812 */ /* 0x000fe400078ec0ff */
[----:B------:R-:W-:Y:S02]  /*0a20*/  LOP3.LUT P0, RZ, R16, 0x80000000, RZ, 0xc0, !PT ;  /* 0x8000000010ff7812 */ /* 0x000fe4000780c0ff */
[----:B------:R-:W-:Y:S02]  /*0a30*/  IADD3 R16, P1, PT, R17, UR4, RZ ;  /* 0x0000000411107c10 */ /* 0x000fe4000ff3e0ff */
[----:B------:R-:W-:Y:S02]  /*0a40*/  LOP3.LUT R29, R29, 0xffc, RZ, 0xc0, !PT ;  /* 0x00000ffc1d1d7812 */ /* 0x000fe400078ec0ff */
[----:B0-----:R-:W-:Y:S01]  /*0a50*/  SHF.R.U64 R9, R10, 0x12, R11 ;  /* 0x000000120a097819 */ /* 0x001fe2000000120b */
[----:B------:R-:W-:Y:S01]  /*0a60*/  IMAD.X R17, RZ, RZ, UR5, P1 ;  /* 0x00000005ff117e24 */ /* 0x000fe200088e06ff */
[----:B------:R-:W-:-:S05]  /*0a70*/  IADD3 R28, P1, PT, R29, R2, RZ ;  /* 0x000000021d1c7210 */ /* 0x000fca0007f3e0ff */
[----:B------:R-:W-:-:S05]  /*0a80*/  IMAD.X R29, RZ, RZ, R4, P1 ;  /* 0x000000ffff1d7224 */ /* 0x000fca00008e0604 */
[----:B------:R-:W3:Y:S01]  /*0a90*/  LDG.E.CONSTANT R28, desc[UR6][R28.64] ;  /* 0x000000061c1c7981 */ /* 0x000ee2000c1e9900 */
[----:B--2---:R-:W-:-:S04]  /*0aa0*/  FMUL R22, R22, R27 ;  /* 0x0000001b16167220 */ /* 0x004fc80000400000 */
[----:B----4-:R-:W-:Y:S02]  /*0ab0*/  FFMA R23, R22, R26, R23 ;  /* 0x0000001a16177223 */ /* 0x010fe40000000017 */
[----:B------:R0:W2:Y:S01]  /*0ac0*/  LDG.E.CONSTANT R26, desc[UR6][R16.64] ;  /* 0x00000006101a7981 */ /* 0x0000a2000c1e9900 */
[----:B------:R-:W-:-:S04]  /*0ad0*/  FMUL R8, R25, R8 ;  /* 0x0000000819087220 */ /* 0x000fc80000400000 */
[----:B------:R-:W-:Y:S01]  /*0ae0*/  FFMA R24, R8, R24, R23 ;  /* 0x0000001808187223 */ /* 0x000fe20000000017 */
[----:B------:R-:W-:Y:S02]  /*0af0*/  LOP3.LUT R8, R9, 0xffc, RZ, 0xc0, !PT ;  /* 0x00000ffc09087812 */ /* 0x000fe400078ec0ff */
[--C-:B------:R-:W-:Y:S01]  /*0b00*/  SHF.R.U32.HI R9, RZ, 0x8, R10.reuse ;  /* 0x00000008ff097819 */ /* 0x100fe2000001160a */
[----:B------:R-:W-:Y:S01]  /*0b10*/  FMUL R25, R20, R19 ;  /* 0x0000001314197220 */ /* 0x000fe20000400000 */
[----:B------:R-:W-:Y:S02]  /*0b20*/  LOP3.LUT R19, R11, 0x1f, RZ, 0xc0, !PT ;  /* 0x0000001f0b137812 */ /* 0x000fe400078ec0ff */
[----:B------:R-:W-:Y:S02]  /*0b30*/  IADD3 R8, P1, PT, R8, UR4, RZ ;  /* 0x0000000408087c10 */ /* 0x000fe4000ff3e0ff */
[----:B------:R-:W-:Y:S02]  /*0b40*/  LOP3.LUT R19, R19, 0x3ff, R10, 0x78, !PT ;  /* 0x000003ff13137812 */ /* 0x000fe400078e780a */
[----:B------:R-:W-:Y:S01]  /*0b50*/  LOP3.LUT R18, R9, 0xffc, RZ, 0xc0, !PT ;  /* 0x00000ffc09127812 */ /* 0x000fe200078ec0ff */
[----:B------:R-:W-:Y:S01]  /*0b60*/  IMAD.X R9, RZ, RZ, UR5, P1 ;  /* 0x00000005ff097e24 */ /* 0x000fe200088e06ff */
[----:B0-----:R-:W-:-:S02]  /*0b70*/  LEA R16, P2, R19, R2, 0x2 ;  /* 0x0000000213107211 */ /* 0x001fc400078410ff */
[----:B------:R-:W-:Y:S02]  /*0b80*/  SHF.R.U32.HI R23, RZ, 0x3, R11 ;  /* 0x00000003ff177819 */ /* 0x000fe4000001160b */
[----:B------:R-:W-:Y:S01]  /*0b90*/  IADD3 R18, P1, PT, R18, R3, RZ ;  /* 0x0000000312127210 */ /* 0x000fe20007f3e0ff */
[----:B-----5:R-:W5:Y:S01]  /*0ba0*/  LDG.E.CONSTANT R8, desc[UR6][R8.64] ;  /* 0x0000000608087981 */ /* 0x020f62000c1e9900 */
[----:B------:R-:W-:Y:S02]  /*0bb0*/  LEA.HI.X R17, R19, R4, RZ, 0x2, P2 ;  /* 0x0000000413117211 */ /* 0x000fe400010f14ff */
[----:B------:R-:W-:Y:S01]  /*0bc0*/  LOP3.LUT R23, R23, 0x4, RZ, 0xc0, !PT ;  /* 0x0000000417177812 */ /* 0x000fe200078ec0ff */
[----:B------:R-:W-:Y:S02]  /*0bd0*/  IMAD.X R19, RZ, RZ, R5, P1 ;  /* 0x000000ffff137224 */ /* 0x000fe400008e0605 */
[----:B------:R0:W5:Y:S02]  /*0be0*/  LDG.E.CONSTANT R9, desc[UR6][R16.64] ;  /* 0x0000000610097981 */ /* 0x000164000c1e9900 */
[----:B0-----:R-:W-:-:S02]  /*0bf0*/  IADD3 R16, P1, PT, R23, R18, RZ ;  /* 0x0000001217107210 */ /* 0x001fc40007f3e0ff */
[----:B------:R0:W3:Y:S01]  /*0c00*/  LDG.E.CONSTANT R23, desc[UR6][R18.64] ;  /* 0x0000000612177981 */ /* 0x0000e2000c1e9900 */
[----:B------:R-:W-:-:S04]  /*0c10*/  SHF.R.U32.HI R20, RZ, 0x4, R11 ;  /* 0x00000004ff147819 */ /* 0x000fc8000001160b */
[----:B------:R-:W-:Y:S02]  /*0c20*/  LOP3.LUT R20, R20, 0xffc, RZ, 0xc0, !PT ;  /* 0x00000ffc14147812 */ /* 0x000fe400078ec0ff */
[--C-:B------:R-:W-:Y:S02]  /*0c30*/  SHF.R.U32.HI R27, RZ, 0x10, R11.reuse ;  /* 0x00000010ff1b7819 */ /* 0x100fe4000001160b */
[----:B------:R-:W-:Y:S02]  /*0c40*/  IADD3 R20, P2, PT, R20, UR4, RZ ;  /* 0x0000000414147c10 */ /* 0x000fe4000ff5e0ff */
[----:B------:R-:W-:Y:S02]  /*0c50*/  LOP3.LUT R27, R27, 0x1f, RZ, 0xc0, !PT ;  /* 0x0000001f1b1b7812 */ /* 0x000fe400078ec0ff */
[----:B------:R-:W-:Y:S01]  /*0c60*/  SHF.R.U32.HI R29, RZ, 0x13, R11 ;  /* 0x00000013ff1d7819 */ /* 0x000fe2000001160b */
[----:B------:R-:W-:Y:S01]  /*0c70*/  IMAD.X R21, RZ, RZ, UR5, P2 ;  /* 0x00000005ff157e24 */ /* 0x000fe200090e06ff */
[----:B------:R-:W-:-:S02]  /*0c80*/  LOP3.LUT R27, R27, 0x3ff, R10, 0x78, !PT ;  /* 0x000003ff1b1b7812 */ /* 0x000fc400078e780a */
[----:B------:R-:W-:Y:S01]  /*0c90*/  LOP3.LUT R29, R29, 0x4, RZ, 0xc0, !PT ;  /* 0x000000041d1d7812 */ /* 0x000fe200078ec0ff */
[----:B------:R-:W-:Y:S01]  /*0ca0*/  IMAD.X R17, RZ, RZ, R19, P1 ;  /* 0x000000ffff117224 */ /* 0x000fe200008e0613 */
[----:B------:R1:W5:Y:S02]  /*0cb0*/  LDG.E.CONSTANT R22, desc[UR6][R20.64] ;  /* 0x0000000614167981 */ /* 0x000364000c1e9900 */
[----:B0-----:R-:W-:Y:S02]  /*0cc0*/  IADD3 R18, P2, PT, R29, R16, RZ ;  /* 0x000000101d127210 */ /* 0x001fe40007f5e0ff */
[----:B------:R-:W-:Y:S01]  /*0cd0*/  SHF.R.U32.HI R29, RZ, 0x14, R11 ;  /* 0x00000014ff1d7819 */ /* 0x000fe2000001160b */
[----:B------:R-:W5:Y:S01]  /*0ce0*/  LDG.E.CONSTANT R16, desc[UR6][R16.64] ;  /* 0x0000000610107981 */ /* 0x000f62000c1e9900 */
[----:B-1----:R-:W-:Y:S02]  /*0cf0*/  LEA R20, P1, R27, R2, 0x2 ;  /* 0x000000021b147211 */ /* 0x002fe400078210ff */
[----:B------:R-:W-:-:S02]  /*0d00*/  LOP3.LUT R29, R29, 0xffc, RZ, 0xc0, !PT ;  /* 0x00000ffc1d1d7812 */ /* 0x000fc400078ec0ff */
[----:B------:R-:W-:-:S05]  /*0d10*/  LEA.HI.X R21, R27, R4, RZ, 0x2, P1 ;  /* 0x000000041b157211 */ /* 0x000fca00008f14ff */
[----:B------:R0:W5:Y:S01]  /*0d20*/  LDG.E.CONSTANT R27, desc[UR6][R20.64] ;  /* 0x00000006141b7981 */ /* 0x000162000c1e9900 */
[----:B------:R-:W-:Y:S01]  /*0d30*/  IMAD.X R19, RZ, RZ, R17, P2 ;  /* 0x000000ffff137224 */ /* 0x000fe200010e0611 */
[----:B0-----:R-:W-:-:S04]  /*0d40*/  IADD3 R20, P1, PT, R29, UR4, RZ ;  /* 0x000000041d147c10 */ /* 0x001fc8000ff3e0ff */
[----:B------:R0:W5:Y:S01]  /*0d50*/  LDG.E.CONSTANT R29, desc[UR6][R18.64] ;  /* 0x00000006121d7981 */ /* 0x000162000c1e9900 */
[----:B------:R-:W-:-:S05]  /*0d60*/  IMAD.X R21, RZ, RZ, UR5, P1 ;  /* 0x00000005ff157e24 */ /* 0x000fca00088e06ff */
[----:B------:R0:W5:Y:S01]  /*0d70*/  LDG.E.CONSTANT R20, desc[UR6][R20.64] ;  /* 0x0000000614147981 */ /* 0x000162000c1e9900 */
[----:B--2---:R-:W-:Y:S01]  /*0d80*/  FFMA R25, R25, R26, R24 ;  /* 0x0000001a19197223 */ /* 0x004fe20000000018 */
[----:B---3--:R-:W-:Y:S01]  /*0d90*/  FMUL R28, R28, R23 ;  /* 0x000000171c1c7220 */ /* 0x008fe20000400000 */
[----:B0-----:R-:W-:Y:S06]  /*0da0*/  @!P0 BRA `(.L_x_3) ;  /* 0x0000000000108947 */ /* 0x001fec0003800000 */
[----:B------:R-:W-:-:S04]  /*0db0*/  IMAD.WIDE R18, R0, 0x4, R14 ;  /* 0x0000000400127825 */ /* 0x000fc800078e020e */
[----:B------:R-:W-:Y:S01]  /*0dc0*/  VIADD R0, R0, 0x1 ;  /* 0x0000000100007836 */ /* 0x000fe20000000000 */
[----:B------:R0:W-:Y:S02]  /*0dd0*/  REDG.E.ADD.F32.FTZ.RN.STRONG.GPU desc[UR6][R18.64], R25 ;  /* 0x00000019120079a6 */ /* 0x0001e4000c12f306 */
[----:B0-----:R-:W-:-:S07]  /*0de0*/  IMAD.MOV.U32 R25, RZ, RZ, RZ ;  /* 0x000000ffff197224 */ /* 0x001fce00078e00ff */
.L_x_3:
[----:B------:R-:W-:Y:S01]  /*0df0*/  LOP3.LUT P0, RZ, R10, 0x80000000, RZ, 0xc0, !PT ;  /* 0x800000000aff7812 */ /* 0x000fe2000780c0ff */
[----:B-----5:R-:W-:Y:S01]  /*0e00*/  FFMA R25, R28, R8, R25 ;  /* 0x000000081c197223 */ /* 0x020fe20000000019 */
[----:B------:R-:W-:Y:S01]  /*0e10*/  FMUL R16, R9, R16 ;  /* 0x0000001009107220 */ /* 0x000fe20000400000 */
[----:B------:R-:W-:Y:S02]  /*0e20*/  VIADD R7, R7, 0x2 ;  /* 0x0000000207077836 */ /* 0x000fe40000000000 */
[----:B------:R-:W-:Y:S01]  /*0e30*/  FMUL R8, R27, R29 ;  /* 0x0000001d1b087220 */ /* 0x000fe20000400000 */
[----:B------:R-:W-:Y:S02]  /*0e40*/  FFMA R25, R16, R22, R25 ;  /* 0x0000001610197223 */ /* 0x000fe40000000019 */
[----:B------:R-:W-:Y:S02]  /*0e50*/  ISETP.NE.AND P1, PT, R7, RZ, PT ;  /* 0x000000ff0700720c */ /* 0x000fe40003f25270 */
[----:B------:R-:W-:-:S03]  /*0e60*/  FFMA R23, R8, R20, R25 ;  /* 0x0000001408177223 */ /* 0x000fc60000000019 */
[----:B------:R-:W-:Y:S08]  /*0e70*/  @!P0 BRA `(.L_x_4) ;  /* 0x0000000000108947 */ /* 0x000ff00003800000 */
[----:B------:R-:W-:-:S04]  /*0e80*/  IMAD.WIDE R8, R0, 0x4, R14 ;  /* 0x0000000400087825 */ /* 0x000fc800078e020e */
[----:B------:R-:W-:Y:S01]  /*0e90*/  VIADD R0, R0, 0x1 ;  /* 0x0000000100007836 */ /* 0x000fe20000000000 */
[----:B------:R0:W-:Y:S02]  /*0ea0*/  REDG.E.ADD.F32.FTZ.RN.STRONG.GPU desc[UR6][R8.64], R23 ;  /* 0x00000017080079a6 */ /* 0x0001e4000c12f306 */
[----:B0-----:R-:W-:-:S07]  /*0eb0*/  IMAD.MOV.U32 R23, RZ, RZ, RZ ;  /* 0x000000ffff177224 */ /* 0x001fce00078e00ff */
.L_x_4:
[----:B------:R-:W-:Y:S01]  /*0ec0*/  VIADD R6, R6, 0x2 ;  /* 0x0000000206067836 */ /* 0x000fe20000000000 */
[----:B------:R-:W-:Y:S06]  /*0ed0*/  @P1 BRA `(.L_x_5) ;  /* 0xfffffff800141947 */ /* 0x000fec000383ffff */
.L_x_0:
[----:B-----5:R-:W-:-:S05]  /*0ee0*/  IMAD.WIDE R14, R0, 0x4, R14 ;  /* 0x00000004000e7825 */ /* 0x020fca00078e020e */
[----:B------:R-:W-:Y:S01]  /*0ef0*/  REDG.E.ADD.F32.FTZ.RN.STRONG.GPU desc[UR6][R14.64], R23 ;  /* 0x000000170e0079a6 */ /* 0x000fe2000c12f306 */
[----:B------:R-:W-:Y:S05]  /*0f00*/  EXIT ;  /* 0x000000000000794d */ /* 0x000fea0003800000 */
.L_x_6:
[----:B------:R-:W-:-:S00]  /*0f10*/  BRA `(.L_x_6) ;  /* 0xfffffffc00fc7947 */ /* 0x000fc0000383ffff */
[----:B------:R-:W-:-:S00]  /*0f20*/  NOP ;  /* 0x0000000000007918 */ /* 0x000fc00000000000 */
        /* <DEDUP_REMOVED lines=13> */
.L_x_7:


//--------------------- .nv.shared.reserved.0     --------------------------
	.section	.nv.shared.reserved.0,"aw",@nobits
	.weak		__nv_reservedSMEM_offset_0_alias
	.size		__nv_reservedSMEM_offset_0_alias, 0, 64
	.other		__nv_reservedSMEM_offset_0_alias,@"STO_CUDA_RESERVED_SHARED STV_DEFAULT"
__nv_reservedSMEM_offset_0_alias:
	.zero		0
	.zero		64


//--------------------- .nv.constant0._Z29tensor_product_forward_kernelPfS_S_PjS_Pmmmmmm --------------------------
	.section	.nv.constant0._Z29tensor_product_forward_kernelPfS_S_PjS_Pmmmmmm,"a",@progbits
	.sectionflags	@""
	.align	4
.nv.constant0._Z29tensor_product_forward_kernelPfS_S_PjS_Pmmmmmm:
	.zero		984


//--------------------- SYMBOLS --------------------------

	.type		.nv.reservedSmem.offset0,@object
	.size		.nv.reservedSmem.offset0,0x4
